//
// Generated by NVIDIA NVVM Compiler
//
// Compiler Build ID: CL-36424714
// Cuda compilation tools, release 13.0, V13.0.88
// Based on NVVM 20.0.0
//

.version 9.0
.target sm_100
.address_size 64

	// .globl	_Z10incr_data3Ps

.visible .entry _Z10incr_data3Ps(
	.param .u64 .ptr .align 1 _Z10incr_data3Ps_param_0
)
{
	.reg .pred 	%p<2>;
	.reg .b16 	%rs<65>;
	.reg .b32 	%r<45>;
	.reg .b64 	%rd<6>;

	ld.param.u64 	%rd2, [_Z10incr_data3Ps_param_0];
	cvta.to.global.u64 	%rd3, %rd2;
	mov.u32 	%r7, %ctaid.x;
	shl.b32 	%r8, %r7, 16;
	mov.u32 	%r9, %tid.x;
	shl.b32 	%r10, %r9, 3;
	add.s64 	%rd1, %rd3, 16384;
	or.b32  	%r43, %r8, %r10;
	mov.b32 	%r44, 0;
$L__BB0_1:
	mul.wide.s32 	%rd4, %r43, 2;
	add.s64 	%rd5, %rd1, %rd4;
	ld.global.v4.u32 	{%r11, %r12, %r13, %r14}, [%rd5+-16384];
	mov.b32 	{%rs1, %rs2}, %r11;
	add.s16 	%rs3, %rs1, 13;
	add.s16 	%rs4, %rs2, 13;
	mov.b32 	{%rs5, %rs6}, %r12;
	add.s16 	%rs7, %rs5, 13;
	add.s16 	%rs8, %rs6, 13;
	mov.b32 	{%rs9, %rs10}, %r13;
	add.s16 	%rs11, %rs9, 13;
	add.s16 	%rs12, %rs10, 13;
	mov.b32 	{%rs13, %rs14}, %r14;
	add.s16 	%rs15, %rs13, 13;
	add.s16 	%rs16, %rs14, 13;
	mov.b32 	%r15, {%rs15, %rs16};
	mov.b32 	%r16, {%rs11, %rs12};
	mov.b32 	%r17, {%rs7, %rs8};
	mov.b32 	%r18, {%rs3, %rs4};
	st.global.v4.u32 	[%rd5+-16384], {%r18, %r17, %r16, %r15};
	ld.global.v4.u32 	{%r19, %r20, %r21, %r22}, [%rd5+-8192];
	mov.b32 	{%rs17, %rs18}, %r19;
	add.s16 	%rs19, %rs17, 13;
	add.s16 	%rs20, %rs18, 13;
	mov.b32 	{%rs21, %rs22}, %r20;
	add.s16 	%rs23, %rs21, 13;
	add.s16 	%rs24, %rs22, 13;
	mov.b32 	{%rs25, %rs26}, %r21;
	add.s16 	%rs27, %rs25, 13;
	add.s16 	%rs28, %rs26, 13;
	mov.b32 	{%rs29, %rs30}, %r22;
	add.s16 	%rs31, %rs29, 13;
	add.s16 	%rs32, %rs30, 13;
	mov.b32 	%r23, {%rs31, %rs32};
	mov.b32 	%r24, {%rs27, %rs28};
	mov.b32 	%r25, {%rs23, %rs24};
	mov.b32 	%r26, {%rs19, %rs20};
	st.global.v4.u32 	[%rd5+-8192], {%r26, %r25, %r24, %r23};
	ld.global.v4.u32 	{%r27, %r28, %r29, %r30}, [%rd5];
	mov.b32 	{%rs33, %rs34}, %r27;
	add.s16 	%rs35, %rs33, 13;
	add.s16 	%rs36, %rs34, 13;
	mov.b32 	{%rs37, %rs38}, %r28;
	add.s16 	%rs39, %rs37, 13;
	add.s16 	%rs40, %rs38, 13;
	mov.b32 	{%rs41, %rs42}, %r29;
	add.s16 	%rs43, %rs41, 13;
	add.s16 	%rs44, %rs42, 13;
	mov.b32 	{%rs45, %rs46}, %r30;
	add.s16 	%rs47, %rs45, 13;
	add.s16 	%rs48, %rs46, 13;
	mov.b32 	%r31, {%rs47, %rs48};
	mov.b32 	%r32, {%rs43, %rs44};
	mov.b32 	%r33, {%rs39, %rs40};
	mov.b32 	%r34, {%rs35, %rs36};
	st.global.v4.u32 	[%rd5], {%r34, %r33, %r32, %r31};
	ld.global.v4.u32 	{%r35, %r36, %r37, %r38}, [%rd5+8192];
	mov.b32 	{%rs49, %rs50}, %r35;
	add.s16 	%rs51, %rs49, 13;
	add.s16 	%rs52, %rs50, 13;
	mov.b32 	{%rs53, %rs54}, %r36;
	add.s16 	%rs55, %rs53, 13;
	add.s16 	%rs56, %rs54, 13;
	mov.b32 	{%rs57, %rs58}, %r37;
	add.s16 	%rs59, %rs57, 13;
	add.s16 	%rs60, %rs58, 13;
	mov.b32 	{%rs61, %rs62}, %r38;
	add.s16 	%rs63, %rs61, 13;
	add.s16 	%rs64, %rs62, 13;
	mov.b32 	%r39, {%rs63, %rs64};
	mov.b32 	%r40, {%rs59, %rs60};
	mov.b32 	%r41, {%rs55, %rs56};
	mov.b32 	%r42, {%rs51, %rs52};
	st.global.v4.u32 	[%rd5+8192], {%r42, %r41, %r40, %r39};
	add.s32 	%r44, %r44, 4;
	add.s32 	%r43, %r43, 16384;
	setp.ne.s32 	%p1, %r44, 16;
	@%p1 bra 	$L__BB0_1;
	ret;

}


// ===== COMPILED SASS (sm_100) =====

	.target	sm_100

	.elftype	@"ET_EXEC"


//--------------------- .note.nv.tkinfo           --------------------------
	.section	.note.nv.tkinfo,"",@"SHT_NOTE"
	.sectionflags	@"SHF_NOTE_NV_TKINFO"
	.tkinfo
        /*0018*/ 	.word	0x00000002
        /*0030*/ 	.string	""
        /*0030*/ 	.string	"ptxas"
        /*0030*/ 	.string	"Cuda compilation tools, release 13.0, V13.0.88"
        /*0030*/ 	.string	"Build cuda_13.0.r13.0/compiler.36424714_0"
        /*0030*/ 	.string	"-arch sm_100 -m 64 "



//--------------------- .note.nv.cuinfo           --------------------------
	.section	.note.nv.cuinfo,"",@"SHT_NOTE"
	.sectionflags	@"SHF_NOTE_NV_CUINFO"
        /*0018*/ 	.short	0x0002
        /*001a*/ 	.short	0x0064
        /*001c*/ 	.short	0x0082
	.zero		2


//--------------------- .nv.info                  --------------------------
	.section	.nv.info,"",@"SHT_CUDA_INFO"
	.align	4


	//----- nvinfo : EIATTR_REGCOUNT
	.align		4
        /*0000*/ 	.byte	0x04, 0x2f
        /*0002*/ 	.short	(.L_1 - .L_0)
	.align		4
.L_0:
        /*0004*/ 	.word	index@(_Z10incr_data3Ps)
        /*0008*/ 	.word	0x0000001c


	//----- nvinfo : EIATTR_FRAME_SIZE
	.align		4
.L_1:
        /*000c*/ 	.byte	0x04, 0x11
        /*000e*/ 	.short	(.L_3 - .L_2)
	.align		4
.L_2:
        /*0010*/ 	.word	index@(_Z10incr_data3Ps)
        /*0014*/ 	.word	0x00000000


	//----- nvinfo : EIATTR_MIN_STACK_SIZE
	.align		4
.L_3:
        /*0018*/ 	.byte	0x04, 0x12
        /*001a*/ 	.short	(.L_5 - .L_4)
	.align		4
.L_4:
        /*001c*/ 	.word	index@(_Z10incr_data3Ps)
        /*0020*/ 	.word	0x00000000
.L_5:


//--------------------- .nv.compat                --------------------------
	.section	.nv.compat,"",@"SHT_CUDA_COMPAT_INFO"
	.align	4
        /*0000*/ 	.byte	0x02, 0x09, 0x00, 0x00, 0x02, 0x02, 0x01, 0x00, 0x02, 0x05, 0x05, 0x00, 0x03, 0x07, 0x01, 0x01
        /*0010*/ 	.byte	0x02, 0x03, 0x00, 0x00, 0x02, 0x06, 0x01, 0x00, 0x04, 0x0b, 0x08, 0x00, 0x09, 0x00, 0x00, 0x00
        /*0020*/ 	.byte	0x00, 0x00, 0x00, 0x00


//--------------------- .nv.info._Z10incr_data3Ps --------------------------
	.section	.nv.info._Z10incr_data3Ps,"",@"SHT_CUDA_INFO"
	.sectionflags	@""
	.align	4


	//----- nvinfo : EIATTR_CUDA_API_VERSION
	.align		4
        /*0000*/ 	.byte	0x04, 0x37
        /*0002*/ 	.short	(.L_7 - .L_6)
.L_6:
        /*0004*/ 	.word	0x00000082


	//----- nvinfo : EIATTR_KPARAM_INFO
	.align		4
.L_7:
        /*0008*/ 	.byte	0x04, 0x17
        /*000a*/ 	.short	(.L_9 - .L_8)
.L_8:
        /*000c*/ 	.word	0x00000000
        /*0010*/ 	.short	0x0000
        /*0012*/ 	.short	0x0000
        /*0014*/ 	.byte	0x00, 0xf5, 0x21, 0x00


	//----- nvinfo : EIATTR_SPARSE_MMA_MASK
	.align		4
.L_9:
        /*0018*/ 	.byte	0x03, 0x50
        /*001a*/ 	.short	0x0000


	//----- nvinfo : EIATTR_MAXREG_COUNT
	.align		4
        /*001c*/ 	.byte	0x03, 0x1b
        /*001e*/ 	.short	0x00ff


	//----- nvinfo : EIATTR_MERCURY_ISA_VERSION
	.align		4
        /*0020*/ 	.byte	0x03, 0x5f
        /*0022*/ 	.short	0x0101


	//----- nvinfo : EIATTR_VRC_CTA_INIT_COUNT
	.align		4
        /*0024*/ 	.byte	0x02, 0x4a
	.zero		1
	.zero		1


	//----- nvinfo : EIATTR_EXIT_INSTR_OFFSETS
	.align		4
        /*0028*/ 	.byte	0x04, 0x1c
        /*002a*/ 	.short	(.L_11 - .L_10)


	//   ....[0]....
.L_10:
        /*002c*/ 	.word	0x00001330


	//----- nvinfo : EIATTR_CBANK_PARAM_SIZE
	.align		4
.L_11:
        /*0030*/ 	.byte	0x03, 0x19
        /*0032*/ 	.short	0x0008


	//----- nvinfo : EIATTR_PARAM_CBANK
	.align		4
        /*0034*/ 	.byte	0x04, 0x0a
        /*0036*/ 	.short	(.L_13 - .L_12)
	.align		4
.L_12:
        /*0038*/ 	.word	index@(.nv.constant0._Z10incr_data3Ps)
        /*003c*/ 	.short	0x0380
        /*003e*/ 	.short	0x0008


	//----- nvinfo : EIATTR_SW_WAR
	.align		4
.L_13:
        /*0040*/ 	.byte	0x04, 0x36
        /*0042*/ 	.short	(.L_15 - .L_14)
.L_14:
        /*0044*/ 	.word	0x00000008
.L_15:


//--------------------- .nv.callgraph             --------------------------
	.section	.nv.callgraph,"",@"SHT_CUDA_CALLGRAPH"
	.align	4
	.sectionentsize	8
	.align		4
        /*0000*/ 	.word	0x00000000
	.align		4
        /*0004*/ 	.word	0xffffffff
	.align		4
        /*0008*/ 	.word	0x00000000
	.align		4
        /*000c*/ 	.word	0xfffffffe
	.align		4
        /*0010*/ 	.word	0x00000000
	.align		4
        /*0014*/ 	.word	0xfffffffd
	.align		4
        /*0018*/ 	.word	0x00000000
	.align		4
        /*001c*/ 	.word	0xfffffffc


//--------------------- .text._Z10incr_data3Ps    --------------------------
	.section	.text._Z10incr_data3Ps,"ax",@progbits
	.align	128
        .global         _Z10incr_data3Ps
        .type           _Z10incr_data3Ps,@function
        .size           _Z10incr_data3Ps,(.L_x_1 - _Z10incr_data3Ps)
        .other          _Z10incr_data3Ps,@"STO_CUDA_ENTRY STV_DEFAULT"
_Z10incr_data3Ps:
.text._Z10incr_data3Ps:
[----:B------:R-:W-:Y:S01]  /*0000*/  LDC R1, c[0x0][0x37c] ;  /* 0x0000df00ff017b82 */ /* 0x000fe20000000800 */
[----:B------:R-:W0:Y:S07]  /*0010*/  S2R R0, SR_TID.X ;  /* 0x0000000000007919 */ /* 0x000e2e0000002100 */
[----:B------:R-:W1:Y:S01]  /*0020*/  S2UR UR4, SR_CTAID.X ;  /* 0x00000000000479c3 */ /* 0x000e620000002500 */
[----:B------:R-:W2:Y:S01]  /*0030*/  LDCU.64 UR6, c[0x0][0x380] ;  /* 0x00007000ff0677ac */ /* 0x000ea20008000a00 */
[----:B------:R-:W3:Y:S01]  /*0040*/  LDCU.64 UR8, c[0x0][0x358] ;  /* 0x00006b00ff0877ac */ /* 0x000ee20008000a00 */
[----:B--2---:R-:W-:-:S04]  /*0050*/  UIADD3 UR5, UP0, UPT, UR6, 0x4000, URZ ;  /* 0x0000400006057890 */ /* 0x004fc8000ff1e0ff */
[----:B------:R-:W-:Y:S02]  /*0060*/  UIADD3.X UR6, UPT, UPT, URZ, UR7, URZ, UP0, !UPT ;  /* 0x00000007ff067290 */ /* 0x000fe400087fe4ff */
[----:B-1----:R-:W-:Y:S01]  /*0070*/  USHF.L.U32 UR4, UR4, 0x10, URZ ;  /* 0x0000001004047899 */ /* 0x002fe200080006ff */
[----:B------:R-:W-:-:S03]  /*0080*/  IMAD.U32 R2, RZ, RZ, UR5 ;  /* 0x00000005ff027e24 */ /* 0x000fc6000f8e00ff */
[----:B------:R-:W-:Y:S02]  /*0090*/  IMAD.U32 R3, RZ, RZ, UR6 ;  /* 0x00000006ff037e24 */ /* 0x000fe4000f8e00ff */
[----:B0-----:R-:W-:-:S05]  /*00a0*/  IMAD.SHL.U32 R0, R0, 0x8, RZ ;  /* 0x0000000800007824 */ /* 0x001fca00078e00ff */
[----:B------:R-:W-:-:S05]  /*00b0*/  LOP3.LUT R0, R0, UR4, RZ, 0xfc, !PT ;  /* 0x0000000400007c12 */ /* 0x000fca000f8efcff */
[----:B------:R-:W-:-:S05]  /*00c0*/  IMAD.WIDE R20, R0, 0x2, R2 ;  /* 0x0000000200147825 */ /* 0x000fca00078e0202 */
[----:B---3--:R-:W2:Y:S04]  /*00d0*/  LDG.E.128 R16, desc[UR8][R20.64+-0x4000] ;  /* 0xffc0000814107981 */ /* 0x008ea8000c1e1d00 */
[----:B------:R-:W3:Y:S04]  /*00e0*/  LDG.E.128 R12, desc[UR8][R20.64+-0x2000] ;  /* 0xffe00008140c7981 */ /* 0x000ee8000c1e1d00 */
[----:B------:R-:W4:Y:S04]  /*00f0*/  LDG.E.128 R8, desc[UR8][R20.64] ;  /* 0x0000000814087981 */ /* 0x000f28000c1e1d00 */
[----:B------:R-:W5:Y:S01]  /*0100*/  LDG.E.128 R4, desc[UR8][R20.64+0x2000] ;  /* 0x0020000814047981 */ /* 0x000f62000c1e1d00 */
[C---:B--2---:R-:W-:Y:S01]  /*0110*/  PRMT R22, R16.reuse, 0x7632, R22 ;  /* 0x0000763210167816 */ /* 0x044fe20000000016 */
[----:B------:R-:W-:Y:S01]  /*0120*/  VIADD R16, R16, 0xd ;  /* 0x0000000d10107836 */ /* 0x000fe20000000000 */
[C---:B------:R-:W-:Y:S01]  /*0130*/  PRMT R23, R17.reuse, 0x7632, R23 ;  /* 0x0000763211177816 */ /* 0x040fe20000000017 */
[----:B------:R-:W-:Y:S01]  /*0140*/  VIADD R17, R17, 0xd ;  /* 0x0000000d11117836 */ /* 0x000fe20000000000 */
[C---:B------:R-:W-:Y:S01]  /*0150*/  PRMT R24, R18.reuse, 0x7632, R24 ;  /* 0x0000763212187816 */ /* 0x040fe20000000018 */
[----:B------:R-:W-:Y:S01]  /*0160*/  VIADD R18, R18, 0xd ;  /* 0x0000000d12127836 */ /* 0x000fe20000000000 */
[C---:B------:R-:W-:Y:S01]  /*0170*/  PRMT R25, R19.reuse, 0x7632, R25 ;  /* 0x0000763213197816 */ /* 0x040fe20000000019 */
[----:B------:R-:W-:-:S02]  /*0180*/  VIADD R19, R19, 0xd ;  /* 0x0000000d13137836 */ /* 0x000fc40000000000 */
[----:B------:R-:W-:Y:S02]  /*0190*/  VIADD R22, R22, 0xd ;  /* 0x0000000d16167836 */ /* 0x000fe40000000000 */
[----:B------:R-:W-:Y:S02]  /*01a0*/  VIADD R23, R23, 0xd ;  /* 0x0000000d17177836 */ /* 0x000fe40000000000 */
[----:B------:R-:W-:Y:S01]  /*01b0*/  VIADD R24, R24, 0xd ;  /* 0x0000000d18187836 */ /* 0x000fe20000000000 */
[----:B------:R-:W-:Y:S01]  /*01c0*/  PRMT R16, R16, 0x5410, R22 ;  /* 0x0000541010107816 */ /* 0x000fe20000000016 */
[----:B------:R-:W-:Y:S01]  /*01d0*/  VIADD R25, R25, 0xd ;  /* 0x0000000d19197836 */ /* 0x000fe20000000000 */
[----:B------:R-:W-:Y:S02]  /*01e0*/  PRMT R17, R17, 0x5410, R23 ;  /* 0x0000541011117816 */ /* 0x000fe40000000017 */
[----:B------:R-:W-:Y:S02]  /*01f0*/  PRMT R18, R18, 0x5410, R24 ;  /* 0x0000541012127816 */ /* 0x000fe40000000018 */
[----:B------:R-:W-:-:S02]  /*0200*/  PRMT R19, R19, 0x5410, R25 ;  /* 0x0000541013137816 */ /* 0x000fc40000000019 */
[C---:B----4-:R-:W-:Y:S01]  /*0210*/  PRMT R22, R10.reuse, 0x7632, R22 ;  /* 0x000076320a167816 */ /* 0x050fe20000000016 */
[----:B------:R-:W-:Y:S01]  /*0220*/  VIADD R10, R10, 0xd ;  /* 0x0000000d0a0a7836 */ /* 0x000fe20000000000 */
[C---:B---3--:R-:W-:Y:S01]  /*0230*/  PRMT R23, R15.reuse, 0x7632, R23 ;  /* 0x000076320f177816 */ /* 0x048fe20000000017 */
[----:B------:R0:W-:Y:S01]  /*0240*/  STG.E.128 desc[UR8][R20.64+-0x4000], R16 ;  /* 0xffc0001014007986 */ /* 0x0001e2000c101d08 */
[----:B------:R-:W-:Y:S02]  /*0250*/  VIADD R15, R15, 0xd ;  /* 0x0000000d0f0f7836 */ /* 0x000fe40000000000 */
[----:B------:R-:W-:Y:S02]  /*0260*/  VIADD R22, R22, 0xd ;  /* 0x0000000d16167836 */ /* 0x000fe40000000000 */
[----:B------:R-:W-:-:S03]  /*0270*/  VIADD R23, R23, 0xd ;  /* 0x0000000d17177836 */ /* 0x000fc60000000000 */
[----:B------:R-:W-:Y:S01]  /*0280*/  PRMT R10, R10, 0x5410, R22 ;  /* 0x000054100a0a7816 */ /* 0x000fe20000000016 */
[----:B------:R-:W-:Y:S01]  /*0290*/  VIADD R22, R0, 0x4000 ;  /* 0x0000400000167836 */ /* 0x000fe20000000000 */
[----:B------:R-:W-:-:S03]  /*02a0*/  PRMT R15, R15, 0x5410, R23 ;  /* 0x000054100f0f7816 */ /* 0x000fc60000000017 */
[----:B------:R-:W-:Y:S01]  /*02b0*/  IMAD.WIDE R22, R22, 0x2, R2 ;  /* 0x0000000216167825 */ /* 0x000fe200078e0202 */
[----:B0-----:R-:W-:-:S03]  /*02c0*/  PRMT R16, R12, 0x7632, R16 ;  /* 0x000076320c107816 */ /* 0x001fc60000000010 */
[----:B------:R-:W-:Y:S01]  /*02d0*/  VIADD R12, R12, 0xd ;  /* 0x0000000d0c0c7836 */ /* 0x000fe20000000000 */
[C---:B------:R-:W-:Y:S01]  /*02e0*/  PRMT R18, R13.reuse, 0x7632, R18 ;  /* 0x000076320d127816 */ /* 0x040fe20000000012 */
[----:B------:R-:W-:Y:S01]  /*02f0*/  VIADD R13, R13, 0xd ;  /* 0x0000000d0d0d7836 */ /* 0x000fe20000000000 */
[----:B------:R-:W-:Y:S01]  /*0300*/  PRMT R17, R9, 0x7632, R17 ;  /* 0x0000763209117816 */ /* 0x000fe20000000011 */
[----:B------:R-:W-:Y:S01]  /*0310*/  VIADD R16, R16, 0xd ;  /* 0x0000000d10107836 */ /* 0x000fe20000000000 */
[----:B------:R-:W-:Y:S01]  /*0320*/  PRMT R19, R14, 0x7632, R19 ;  /* 0x000076320e137816 */ /* 0x000fe20000000013 */
[----:B------:R-:W-:Y:S01]  /*0330*/  VIADD R24, R18, 0xd ;  /* 0x0000000d12187836 */ /* 0x000fe20000000000 */
[----:B------:R-:W-:Y:S01]  /*0340*/  PRMT R18, R11, 0x7632, R18 ;  /* 0x000076320b127816 */ /* 0x000fe20000000012 */
[----:B------:R-:W-:Y:S01]  /*0350*/  VIADD R9, R9, 0xd ;  /* 0x0000000d09097836 */ /* 0x000fe20000000000 */
[--C-:B------:R-:W-:Y:S01]  /*0360*/  PRMT R12, R12, 0x5410, R16.reuse ;  /* 0x000054100c0c7816 */ /* 0x100fe20000000010 */
[----:B------:R-:W-:Y:S01]  /*0370*/  VIADD R17, R17, 0xd ;  /* 0x0000000d11117836 */ /* 0x000fe20000000000 */
[C---:B------:R-:W-:Y:S01]  /*0380*/  PRMT R16, R8.reuse, 0x7632, R16 ;  /* 0x0000763208107816 */ /* 0x040fe20000000010 */
[----:B------:R-:W-:Y:S01]  /*0390*/  VIADD R8, R8, 0xd ;  /* 0x0000000d08087836 */ /* 0x000fe20000000000 */
[----:B------:R-:W-:Y:S01]  /*03a0*/  IADD3 R11, PT, PT, R11, 0xd, RZ ;  /* 0x0000000d0b0b7810 */ /* 0x000fe20007ffe0ff */
[----:B------:R-:W-:Y:S01]  /*03b0*/  VIADD R18, R18, 0xd ;  /* 0x0000000d12127836 */ /* 0x000fe20000000000 */
[----:B------:R-:W-:Y:S01]  /*03c0*/  PRMT R9, R9, 0x5410, R17 ;  /* 0x0000541009097816 */ /* 0x000fe20000000011 */
[----:B------:R-:W-:Y:S01]  /*03d0*/  VIADD R16, R16, 0xd ;  /* 0x0000000d10107836 */ /* 0x000fe20000000000 */
[----:B------:R-:W-:Y:S01]  /*03e0*/  PRMT R13, R13, 0x5410, R24 ;  /* 0x000054100d0d7816 */ /* 0x000fe20000000018 */
[----:B------:R-:W-:Y:S01]  /*03f0*/  VIADD R14, R14, 0xd ;  /* 0x0000000d0e0e7836 */ /* 0x000fe20000000000 */
[----:B------:R-:W-:Y:S01]  /*0400*/  PRMT R11, R11, 0x5410, R18 ;  /* 0x000054100b0b7816 */ /* 0x000fe20000000012 */
[----:B------:R-:W-:Y:S01]  /*0410*/  VIADD R19, R19, 0xd ;  /* 0x0000000d13137836 */ /* 0x000fe20000000000 */
[----:B------:R-:W-:-:S04]  /*0420*/  PRMT R8, R8, 0x5410, R16 ;  /* 0x0000541008087816 */ /* 0x000fc80000000010 */
[----:B------:R-:W-:Y:S01]  /*0430*/  PRMT R14, R14, 0x5410, R19 ;  /* 0x000054100e0e7816 */ /* 0x000fe20000000013 */
[----:B------:R5:W-:Y:S04]  /*0440*/  STG.E.128 desc[UR8][R20.64], R8 ;  /* 0x0000000814007986 */ /* 0x000be8000c101d08 */
[----:B------:R0:W-:Y:S01]  /*0450*/  STG.E.128 desc[UR8][R20.64+-0x2000], R12 ;  /* 0xffe0000c14007986 */ /* 0x0001e2000c101d08 */
[C---:B-----5:R-:W-:Y:S01]  /*0460*/  PRMT R8, R4.reuse, 0x7632, R8 ;  /* 0x0000763204087816 */ /* 0x060fe20000000008 */
        /* <DEDUP_REMOVED lines=14> */
[----:B------:R-:W-:-:S05]  /*0550*/  PRMT R7, R7, 0x5410, R11 ;  /* 0x0000541007077816 */ /* 0x000fca000000000b */
[----:B------:R1:W-:Y:S04]  /*0560*/  STG.E.128 desc[UR8][R20.64+0x2000], R4 ;  /* 0x0020000414007986 */ /* 0x0003e8000c101d08 */
[----:B------:R-:W2:Y:S04]  /*0570*/  LDG.E.128 R16, desc[UR8][R22.64+-0x4000] ;  /* 0xffc0000816107981 */ /* 0x000ea8000c1e1d00 */
[----:B0-----:R-:W3:Y:S04]  /*0580*/  LDG.E.128 R12, desc[UR8][R22.64+-0x2000] ;  /* 0xffe00008160c7981 */ /* 0x001ee8000c1e1d00 */
[----:B------:R-:W4:Y:S04]  /*0590*/  LDG.E.128 R8, desc[UR8][R22.64] ;  /* 0x0000000816087981 */ /* 0x000f28000c1e1d00 */
[----:B-1----:R-:W5:Y:S01]  /*05a0*/  LDG.E.128 R4, desc[UR8][R22.64+0x2000] ;  /* 0x0020000816047981 */ /* 0x002f62000c1e1d00 */
        /* <DEDUP_REMOVED lines=8> */
[----:B------:R-:W-:Y:S01]  /*0630*/  VIADD R20, R20, 0xd ;  /* 0x0000000d14147836 */ /* 0x000fe20000000000 */
[----:B------:R-:W-:Y:S01]  /*0640*/  IADD3 R21, PT, PT, R21, 0xd, RZ ;  /* 0x0000000d15157810 */ /* 0x000fe20007ffe0ff */
[----:B------:R-:W-:Y:S02]  /*0650*/  VIADD R24, R24, 0xd ;  /* 0x0000000d18187836 */ /* 0x000fe40000000000 */
[----:B------:R-:W-:Y:S01]  /*0660*/  VIADD R25, R25, 0xd ;  /* 0x0000000d19197836 */ /* 0x000fe20000000000 */
[----:B------:R-:W-:Y:S02]  /*0670*/  PRMT R16, R16, 0x5410, R20 ;  /* 0x0000541010107816 */ /* 0x000fe40000000014 */
        /* <DEDUP_REMOVED lines=28> */
[----:B------:R-:W-:Y:S01]  /*0840*/  PRMT R13, R13, 0x5410, R24 ;  /* 0x000054100d0d7816 */ /* 0x000fe20000000018 */
[----:B------:R-:W-:-:S02]  /*0850*/  VIADD R17, R17, 0xd ;  /* 0x0000000d11117836 */ /* 0x000fc40000000000 */
[----:B------:R-:W-:Y:S02]  /*0860*/  VIADD R16, R16, 0xd ;  /* 0x0000000d10107836 */ /* 0x000fe40000000000 */
        /* <DEDUP_REMOVED lines=9> */
[----:B-----5:R-:W-:Y:S02]  /*0900*/  PRMT R8, R4, 0x7632, R8 ;  /* 0x0000763204087816 */ /* 0x020fe40000000008 */
[C---:B------:R-:W-:Y:S01]  /*0910*/  PRMT R9, R5.reuse, 0x7632, R9 ;  /* 0x0000763205097816 */ /* 0x040fe20000000009 */
[----:B------:R-:W-:Y:S01]  /*0920*/  VIADD R5, R5, 0xd ;  /* 0x0000000d05057836 */ /* 0x000fe20000000000 */
[C---:B------:R-:W-:Y:S01]  /*0930*/  PRMT R10, R6.reuse, 0x7632, R10 ;  /* 0x00007632060a7816 */ /* 0x040fe2000000000a */
[----:B------:R-:W-:Y:S01]  /*0940*/  VIADD R6, R6, 0xd ;  /* 0x0000000d06067836 */ /* 0x000fe20000000000 */
[C---:B------:R-:W-:Y:S01]  /*0950*/  PRMT R11, R7.reuse, 0x7632, R11 ;  /* 0x00007632070b7816 */ /* 0x040fe2000000000b */
[----:B------:R-:W-:Y:S01]  /*0960*/  VIADD R7, R7, 0xd ;  /* 0x0000000d07077836 */ /* 0x000fe20000000000 */
[----:B------:R-:W-:Y:S01]  /*0970*/  IADD3 R4, PT, PT, R4, 0xd, RZ ;  /* 0x0000000d04047810 */ /* 0x000fe20007ffe0ff */
[----:B------:R-:W-:-:S02]  /*0980*/  VIADD R8, R8, 0xd ;  /* 0x0000000d08087836 */ /* 0x000fc40000000000 */
        /* <DEDUP_REMOVED lines=12> */
[----:B------:R-:W-:-:S04]  /*0a50*/  VIADD R0, R0, 0xc000 ;  /* 0x0000c00000007836 */ /* 0x000fc80000000000 */
[----:B------:R-:W-:Y:S01]  /*0a60*/  IMAD.WIDE R2, R0, 0x2, R2 ;  /* 0x0000000200027825 */ /* 0x000fe200078e0202 */
[----:B--2---:R-:W-:Y:S02]  /*0a70*/  PRMT R0, R16, 0x7632, R0 ;  /* 0x0000763210007816 */ /* 0x004fe40000000000 */
[----:B------:R-:W-:Y:S02]  /*0a80*/  PRMT R22, R17, 0x7632, R22 ;  /* 0x0000763211167816 */ /* 0x000fe40000000016 */
[----:B------:R-:W-:Y:S02]  /*0a90*/  PRMT R23, R18, 0x7632, R23 ;  /* 0x0000763212177816 */ /* 0x000fe40000000017 */
[----:B------:R-:W-:Y:S01]  /*0aa0*/  PRMT R24, R19, 0x7632, R24 ;  /* 0x0000763213187816 */ /* 0x000fe20000000018 */
[----:B------:R-:W-:Y:S02]  /*0ab0*/  VIADD R16, R16, 0xd ;  /* 0x0000000d10107836 */ /* 0x000fe40000000000 */
[----:B------:R-:W-:-:S02]  /*0ac0*/  VIADD R17, R17, 0xd ;  /* 0x0000000d11117836 */ /* 0x000fc40000000000 */
[----:B------:R-:W-:Y:S02]  /*0ad0*/  VIADD R18, R18, 0xd ;  /* 0x0000000d12127836 */ /* 0x000fe40000000000 */
[----:B------:R-:W-:Y:S02]  /*0ae0*/  VIADD R19, R19, 0xd ;  /* 0x0000000d13137836 */ /* 0x000fe40000000000 */
[----:B------:R-:W-:Y:S02]  /*0af0*/  VIADD R0, R0, 0xd ;  /* 0x0000000d00007836 */ /* 0x000fe40000000000 */
[----:B------:R-:W-:Y:S02]  /*0b00*/  VIADD R22, R22, 0xd ;  /* 0x0000000d16167836 */ /* 0x000fe40000000000 */
[----:B------:R-:W-:Y:S02]  /*0b10*/  VIADD R23, R23, 0xd ;  /* 0x0000000d17177836 */ /* 0x000fe40000000000 */
[----:B------:R-:W-:Y:S01]  /*0b20*/  VIADD R24, R24, 0xd ;  /* 0x0000000d18187836 */ /* 0x000fe20000000000 */
[----:B------:R-:W-:-:S02]  /*0b30*/  PRMT R16, R16, 0x5410, R0 ;  /* 0x0000541010107816 */ /* 0x000fc40000000000 */
[----:B------:R-:W-:Y:S02]  /*0b40*/  PRMT R17, R17, 0x5410, R22 ;  /* 0x0000541011117816 */ /* 0x000fe40000000016 */
[--C-:B------:R-:W-:Y:S02]  /*0b50*/  PRMT R18, R18, 0x5410, R23.reuse ;  /* 0x0000541012127816 */ /* 0x100fe40000000017 */
[----:B------:R-:W-:Y:S02]  /*0b60*/  PRMT R19, R19, 0x5410, R24 ;  /* 0x0000541013137816 */ /* 0x000fe40000000018 */
[----:B---3--:R-:W-:Y:S02]  /*0b70*/  PRMT R0, R12, 0x7632, R0 ;  /* 0x000076320c007816 */ /* 0x008fe40000000000 */
[----:B------:R-:W-:Y:S02]  /*0b80*/  PRMT R22, R13, 0x7632, R22 ;  /* 0x000076320d167816 */ /* 0x000fe40000000016 */
[----:B------:R-:W-:-:S02]  /*0b90*/  PRMT R23, R14, 0x7632, R23 ;  /* 0x000076320e177816 */ /* 0x000fc40000000017 */
[----:B------:R-:W-:Y:S01]  /*0ba0*/  PRMT R24, R15, 0x7632, R24 ;  /* 0x000076320f187816 */ /* 0x000fe20000000018 */
[----:B------:R-:W-:Y:S01]  /*0bb0*/  VIADD R12, R12, 0xd ;  /* 0x0000000d0c0c7836 */ /* 0x000fe20000000000 */
[----:B------:R-:W-:Y:S01]  /*0bc0*/  IADD3 R13, PT, PT, R13, 0xd, RZ ;  /* 0x0000000d0d0d7810 */ /* 0x000fe20007ffe0ff */
[----:B------:R-:W-:Y:S02]  /*0bd0*/  VIADD R14, R14, 0xd ;  /* 0x0000000d0e0e7836 */ /* 0x000fe40000000000 */
[----:B------:R-:W-:Y:S02]  /*0be0*/  VIADD R15, R15, 0xd ;  /* 0x0000000d0f0f7836 */ /* 0x000fe40000000000 */
[----:B------:R-:W-:Y:S02]  /*0bf0*/  VIADD R0, R0, 0xd ;  /* 0x0000000d00007836 */ /* 0x000fe40000000000 */
[----:B------:R-:W-:Y:S02]  /*0c00*/  VIADD R22, R22, 0xd ;  /* 0x0000000d16167836 */ /* 0x000fe40000000000 */
[----:B------:R-:W-:-:S02]  /*0c10*/  VIADD R23, R23, 0xd ;  /* 0x0000000d17177836 */ /* 0x000fc40000000000 */
[----:B------:R-:W-:Y:S01]  /*0c20*/  VIADD R24, R24, 0xd ;  /* 0x0000000d18187836 */ /* 0x000fe20000000000 */
[----:B------:R-:W-:Y:S02]  /*0c30*/  PRMT R12, R12, 0x5410, R0 ;  /* 0x000054100c0c7816 */ /* 0x000fe40000000000 */
[----:B------:R-:W-:Y:S02]  /*0c40*/  PRMT R13, R13, 0x5410, R22 ;  /* 0x000054100d0d7816 */ /* 0x000fe40000000016 */
[----:B------:R-:W-:Y:S02]  /*0c50*/  PRMT R14, R14, 0x5410, R23 ;  /* 0x000054100e0e7816 */ /* 0x000fe40000000017 */
[----:B------:R-:W-:Y:S01]  /*0c60*/  PRMT R15, R15, 0x5410, R24 ;  /* 0x000054100f0f7816 */ /* 0x000fe20000000018 */
[----:B------:R5:W-:Y:S01]  /*0c70*/  STG.E.128 desc[UR8][R20.64+-0x4000], R16 ;  /* 0xffc0001014007986 */ /* 0x000be2000c101d08 */
[----:B----4-:R-:W-:-:S03]  /*0c80*/  PRMT R0, R8, 0x7632, R0 ;  /* 0x0000763208007816 */ /* 0x010fc60000000000 */
[----:B------:R0:W-:Y:S01]  /*0c90*/  STG.E.128 desc[UR8][R20.64+-0x2000], R12 ;  /* 0xffe0000c14007986 */ /* 0x0001e2000c101d08 */
[----:B------:R-:W-:Y:S01]  /*0ca0*/  VIADD R8, R8, 0xd ;  /* 0x0000000d08087836 */ /* 0x000fe20000000000 */
[----:B------:R-:W-:Y:S02]  /*0cb0*/  IADD3 R0, PT, PT, R0, 0xd, RZ ;  /* 0x0000000d00007810 */ /* 0x000fe40007ffe0ff */
[----:B-----5:R-:W-:Y:S02]  /*0cc0*/  PRMT R16, R5, 0x7632, R16 ;  /* 0x0000763205107816 */ /* 0x020fe40000000010 */
[----:B------:R-:W-:Y:S02]  /*0cd0*/  PRMT R17, R6, 0x7632, R17 ;  /* 0x0000763206117816 */ /* 0x000fe40000000011 */
[----:B0-----:R-:W-:Y:S02]  /*0ce0*/  PRMT R15, R4, 0x7632, R15 ;  /* 0x00007632040f7816 */ /* 0x001fe4000000000f */
[----:B------:R-:W-:-:S02]  /*0cf0*/  PRMT R18, R7, 0x7632, R18 ;  /* 0x0000763207127816 */ /* 0x000fc40000000012 */
[----:B------:R-:W-:Y:S02]  /*0d00*/  PRMT R12, R9, 0x7632, R12 ;  /* 0x00007632090c7816 */ /* 0x000fe4000000000c */
[----:B------:R-:W-:Y:S02]  /*0d10*/  PRMT R13, R10, 0x7632, R13 ;  /* 0x000076320a0d7816 */ /* 0x000fe4000000000d */
[----:B------:R-:W-:Y:S01]  /*0d20*/  PRMT R14, R11, 0x7632, R14 ;  /* 0x000076320b0e7816 */ /* 0x000fe2000000000e */
[----:B------:R-:W-:Y:S02]  /*0d30*/  VIADD R4, R4, 0xd ;  /* 0x0000000d04047836 */ /* 0x000fe40000000000 */
[----:B------:R-:W-:Y:S02]  /*0d40*/  VIADD R5, R5, 0xd ;  /* 0x0000000d05057836 */ /* 0x000fe40000000000 */
[----:B------:R-:W-:Y:S02]  /*0d50*/  VIADD R6, R6, 0xd ;  /* 0x0000000d06067836 */ /* 0x000fe40000000000 */
[----:B------:R-:W-:-:S02]  /*0d60*/  VIADD R7, R7, 0xd ;  /* 0x0000000d07077836 */ /* 0x000fc40000000000 */
[----:B------:R-:W-:Y:S02]  /*0d70*/  VIADD R9, R9, 0xd ;  /* 0x0000000d09097836 */ /* 0x000fe40000000000 */
[----:B------:R-:W-:Y:S02]  /*0d80*/  VIADD R10, R10, 0xd ;  /* 0x0000000d0a0a7836 */ /* 0x000fe40000000000 */
[----:B------:R-:W-:Y:S02]  /*0d90*/  VIADD R15, R15, 0xd ;  /* 0x0000000d0f0f7836 */ /* 0x000fe40000000000 */
[----:B------:R-:W-:Y:S02]  /*0da0*/  VIADD R16, R16, 0xd ;  /* 0x0000000d10107836 */ /* 0x000fe40000000000 */
[----:B------:R-:W-:Y:S02]  /*0db0*/  VIADD R17, R17, 0xd ;  /* 0x0000000d11117836 */ /* 0x000fe40000000000 */
[----:B------:R-:W-:-:S02]  /*0dc0*/  VIADD R18, R18, 0xd ;  /* 0x0000000d12127836 */ /* 0x000fc40000000000 */
[----:B------:R-:W-:Y:S02]  /*0dd0*/  VIADD R11, R11, 0xd ;  /* 0x0000000d0b0b7836 */ /* 0x000fe40000000000 */
[----:B------:R-:W-:Y:S02]  /*0de0*/  VIADD R12, R12, 0xd ;  /* 0x0000000d0c0c7836 */ /* 0x000fe40000000000 */
[----:B------:R-:W-:Y:S02]  /*0df0*/  VIADD R13, R13, 0xd ;  /* 0x0000000d0d0d7836 */ /* 0x000fe40000000000 */
[----:B------:R-:W-:Y:S01]  /*0e00*/  VIADD R14, R14, 0xd ;  /* 0x0000000d0e0e7836 */ /* 0x000fe20000000000 */
[----:B------:R-:W-:Y:S02]  /*0e10*/  PRMT R4, R4, 0x5410, R15 ;  /* 0x0000541004047816 */ /* 0x000fe4000000000f */
[----:B------:R-:W-:Y:S02]  /*0e20*/  PRMT R5, R5, 0x5410, R16 ;  /* 0x0000541005057816 */ /* 0x000fe40000000010 */
[----:B------:R-:W-:-:S02]  /*0e30*/  PRMT R6, R6, 0x5410, R17 ;  /* 0x0000541006067816 */ /* 0x000fc40000000011 */
[----:B------:R-:W-:Y:S02]  /*0e40*/  PRMT R7, R7, 0x5410, R18 ;  /* 0x0000541007077816 */ /* 0x000fe40000000012 */
[----:B------:R-:W-:Y:S02]  /*0e50*/  PRMT R8, R8, 0x5410, R0 ;  /* 0x0000541008087816 */ /* 0x000fe40000000000 */
[----:B------:R-:W-:Y:S02]  /*0e60*/  PRMT R9, R9, 0x5410, R12 ;  /* 0x0000541009097816 */ /* 0x000fe4000000000c */
[----:B------:R-:W-:Y:S02]  /*0e70*/  PRMT R10, R10, 0x5410, R13 ;  /* 0x000054100a0a7816 */ /* 0x000fe4000000000d */
[----:B------:R-:W-:Y:S01]  /*0e80*/  PRMT R11, R11, 0x5410, R14 ;  /* 0x000054100b0b7816 */ /* 0x000fe2000000000e */
[----:B------:R0:W-:Y:S04]  /*0e90*/  STG.E.128 desc[UR8][R20.64], R4 ;  /* 0x0000000414007986 */ /* 0x0001e8000c101d08 */
[----:B------:R1:W-:Y:S04]  /*0ea0*/  STG.E.128 desc[UR8][R20.64+0x2000], R8 ;  /* 0x0020000814007986 */ /* 0x0003e8000c101d08 */
[----:B------:R-:W2:Y:S04]  /*0eb0*/  LDG.E.128 R16, desc[UR8][R2.64+-0x4000] ;  /* 0xffc0000802107981 */ /* 0x000ea8000c1e1d00 */
[----:B------:R-:W3:Y:S04]  /*0ec0*/  LDG.E.128 R12, desc[UR8][R2.64+-0x2000] ;  /* 0xffe00008020c7981 */ /* 0x000ee8000c1e1d00 */
[----:B0-----:R-:W4:Y:S04]  /*0ed0*/  LDG.E.128 R4, desc[UR8][R2.64] ;  /* 0x0000000802047981 */ /* 0x001f28000c1e1d00 */
[----:B-1----:R-:W5:Y:S01]  /*0ee0*/  LDG.E.128 R8, desc[UR8][R2.64+0x2000] ;  /* 0x0020000802087981 */ /* 0x002f62000c1e1d00 */
[----:B--2---:R-:W-:-:S02]  /*0ef0*/  PRMT R0, R16, 0x7632, R0 ;  /* 0x0000763210007816 */ /* 0x004fc40000000000 */
[C---:B------:R-:W-:Y:S01]  /*0f00*/  PRMT R21, R17.reuse, 0x7632, R21 ;  /* 0x0000763211157816 */ /* 0x040fe20000000015 */
[----:B------:R-:W-:Y:S02]  /*0f10*/  VIADD R16, R16, 0xd ;  /* 0x0000000d10107836 */ /* 0x000fe40000000000 */
[----:B------:R-:W-:Y:S02]  /*0f20*/  VIADD R17, R17, 0xd ;  /* 0x0000000d11117836 */ /* 0x000fe40000000000 */
[----:B------:R-:W-:Y:S02]  /*0f30*/  VIADD R0, R0, 0xd ;  /* 0x0000000d00007836 */ /* 0x000fe40000000000 */
[----:B------:R-:W-:Y:S01]  /*0f40*/  VIADD R22, R21, 0xd ;  /* 0x0000000d15167836 */ /* 0x000fe20000000000 */
[----:B------:R-:W-:Y:S02]  /*0f50*/  PRMT R20, R18, 0x7632, R20 ;  /* 0x0000763212147816 */ /* 0x000fe40000000014 */
[----:B------:R-:W-:-:S02]  /*0f60*/  PRMT R16, R16, 0x5410, R0 ;  /* 0x0000541010107816 */ /* 0x000fc40000000000 */
[----:B------:R-:W-:Y:S01]  /*0f70*/  PRMT R17, R17, 0x5410, R22 ;  /* 0x0000541011117816 */ /* 0x000fe20000000016 */
[----:B------:R-:W-:Y:S01]  /*0f80*/  VIADD R24, R20, 0xd ;  /* 0x0000000d14187836 */ /* 0x000fe20000000000 */
[----:B------:R-:W-:Y:S02]  /*0f90*/  PRMT R21, R19, 0x7632, R21 ;  /* 0x0000763213157816 */ /* 0x000fe40000000015 */
[----:B---3--:R-:W-:Y:S02]  /*0fa0*/  PRMT R0, R12, 0x7632, R0 ;  /* 0x000076320c007816 */ /* 0x008fe40000000000 */
[----:B------:R-:W-:Y:S02]  /*0fb0*/  PRMT R22, R13, 0x7632, R22 ;  /* 0x000076320d167816 */ /* 0x000fe40000000016 */
[----:B------:R-:W-:Y:S02]  /*0fc0*/  PRMT R23, R14, 0x7632, R23 ;  /* 0x000076320e177816 */ /* 0x000fe40000000017 */
[----:B------:R-:W-:Y:S01]  /*0fd0*/  PRMT R20, R15, 0x7632, R20 ;  /* 0x000076320f147816 */ /* 0x000fe20000000014 */
[----:B------:R-:W-:-:S02]  /*0fe0*/  VIADD R18, R18, 0xd ;  /* 0x0000000d12127836 */ /* 0x000fc40000000000 */
[----:B------:R-:W-:Y:S01]  /*0ff0*/  VIADD R19, R19, 0xd ;  /* 0x0000000d13137836 */ /* 0x000fe20000000000 */
[----:B------:R-:W-:Y:S01]  /*1000*/  IADD3 R20, PT, PT, R20, 0xd, RZ ;  /* 0x0000000d14147810 */ /* 0x000fe20007ffe0ff */
[----:B------:R-:W-:Y:S02]  /*1010*/  VIADD R12, R12, 0xd ;  /* 0x0000000d0c0c7836 */ /* 0x000fe40000000000 */
[----:B------:R-:W-:Y:S02]  /*1020*/  VIADD R13, R13, 0xd ;  /* 0x0000000d0d0d7836 */ /* 0x000fe40000000000 */
[----:B------:R-:W-:Y:S02]  /*1030*/  VIADD R21, R21, 0xd ;  /* 0x0000000d15157836 */ /* 0x000fe40000000000 */
[----:B------:R-:W-:Y:S02]  /*1040*/  VIADD R14, R14, 0xd ;  /* 0x0000000d0e0e7836 */ /* 0x000fe40000000000 */
[----:B------:R-:W-:-:S02]  /*1050*/  VIADD R15, R15, 0xd ;  /* 0x0000000d0f0f7836 */ /* 0x000fc40000000000 */
[----:B------:R-:W-:Y:S02]  /*1060*/  VIADD R0, R0, 0xd ;  /* 0x0000000d00007836 */ /* 0x000fe40000000000 */
[----:B------:R-:W-:Y:S02]  /*1070*/  VIADD R22, R22, 0xd ;  /* 0x0000000d16167836 */ /* 0x000fe40000000000 */
[----:B------:R-:W-:Y:S01]  /*1080*/  VIADD R23, R23, 0xd ;  /* 0x0000000d17177836 */ /* 0x000fe20000000000 */
[----:B------:R-:W-:Y:S02]  /*1090*/  PRMT R18, R18, 0x5410, R24 ;  /* 0x0000541012127816 */ /* 0x000fe40000000018 */
[----:B------:R-:W-:Y:S02]  /*10a0*/  PRMT R19, R19, 0x5410, R21 ;  /* 0x0000541013137816 */ /* 0x000fe40000000015 */
[----:B------:R-:W-:Y:S02]  /*10b0*/  PRMT R12, R12, 0x5410, R0 ;  /* 0x000054100c0c7816 */ /* 0x000fe40000000000 */
[----:B------:R-:W-:-:S02]  /*10c0*/  PRMT R13, R13, 0x5410, R22 ;  /* 0x000054100d0d7816 */ /* 0x000fc40000000016 */
[----:B------:R-:W-:Y:S02]  /*10d0*/  PRMT R14, R14, 0x5410, R23 ;  /* 0x000054100e0e7816 */ /* 0x000fe40000000017 */
[----:B------:R-:W-:Y:S01]  /*10e0*/  PRMT R15, R15, 0x5410, R20 ;  /* 0x000054100f0f7816 */ /* 0x000fe20000000014 */
[----:B------:R4:W-:Y:S01]  /*10f0*/  STG.E.128 desc[UR8][R2.64+-0x4000], R16 ;  /* 0xffc0001002007986 */ /* 0x0009e2000c101d08 */
[----:B-----5:R-:W-:-:S03]  /*1100*/  PRMT R0, R10, 0x7632, R0 ;  /* 0x000076320a007816 */ /* 0x020fc60000000000 */
[----:B------:R0:W-:Y:S01]  /*1110*/  STG.E.128 desc[UR8][R2.64+-0x2000], R12 ;  /* 0xffe0000c02007986 */ /* 0x0001e2000c101d08 */
[----:B------:R-:W-:Y:S02]  /*1120*/  VIADD R10, R10, 0xd ;  /* 0x0000000d0a0a7836 */ /* 0x000fe40000000000 */
[----:B------:R-:W-:Y:S01]  /*1130*/  VIADD R0, R0, 0xd ;  /* 0x0000000d00007836 */ /* 0x000fe20000000000 */
[----:B----4-:R-:W-:Y:S02]  /*1140*/  PRMT R16, R5, 0x7632, R16 ;  /* 0x0000763205107816 */ /* 0x010fe40000000010 */
        /* <DEDUP_REMOVED lines=28> */
[----:B------:R-:W-:Y:S04]  /*1310*/  STG.E.128 desc[UR8][R2.64], R4 ;  /* 0x0000000402007986 */ /* 0x000fe8000c101d08 */
[----:B------:R-:W-:Y:S01]  /*1320*/  STG.E.128 desc[UR8][R2.64+0x2000], R8 ;  /* 0x0020000802007986 */ /* 0x000fe2000c101d08 */
[----:B------:R-:W-:Y:S05]  /*1330*/  EXIT ;  /* 0x000000000000794d */ /* 0x000fea0003800000 */
.L_x_0:
[----:B------:R-:W-:-:S00]  /*1340*/  BRA `(.L_x_0) ;  /* 0xfffffffc00fc7947 */ /* 0x000fc0000383ffff */
[----:B------:R-:W-:-:S00]  /*1350*/  NOP ;  /* 0x0000000000007918 */ /* 0x000fc00000000000 */
        /* <DEDUP_REMOVED lines=10> */
.L_x_1:


//--------------------- .nv.shared.reserved.0     --------------------------
	.section	.nv.shared.reserved.0,"aw",@nobits
	.weak		__nv_reservedSMEM_offset_0_alias
	.size		__nv_reservedSMEM_offset_0_alias, 0, 64
	.other		__nv_reservedSMEM_offset_0_alias,@"STO_CUDA_RESERVED_SHARED STV_DEFAULT"
__nv_reservedSMEM_offset_0_alias:
	.zero		0
	.zero		64


//--------------------- .nv.constant0._Z10incr_data3Ps --------------------------
	.section	.nv.constant0._Z10incr_data3Ps,"a",@progbits
	.sectionflags	@""
	.align	4
.nv.constant0._Z10incr_data3Ps:
	.zero		904


//--------------------- SYMBOLS --------------------------

	.type		.nv.reservedSmem.offset0,@object
	.size		.nv.reservedSmem.offset0,0x4
